	.headerflags	@"EF_CUDA_TEXMODE_UNIFIED EF_CUDA_64BIT_ADDRESS EF_CUDA_ACCELERATORS EF_CUDA_SM90 EF_CUDA_VIRTUAL_SM(EF_CUDA_SM90)"
	.elftype	@"ET_EXEC"


//--------------------- .nv.info                  --------------------------
	.section	.nv.info,"",@"SHT_CUDA_INFO"
	.align	4


	//----- nvinfo : EIATTR_REGCOUNT
	.align		4
        /*0000*/ 	.byte	0x04, 0x2f
        /*0002*/ 	.short	(.L_1 - .L_0)
	.align		4
.L_0:
        /*0004*/ 	.word	index@(triton_poi_fused__to_copy_cat_clone_copy_div_mul_sub_1)
        /*0008*/ 	.word	0x00000014


	//----- nvinfo : EIATTR_MIN_STACK_SIZE
	.align		4
.L_1:
        /*000c*/ 	.byte	0x04, 0x12
        /*000e*/ 	.short	(.L_3 - .L_2)
	.align		4
.L_2:
        /*0010*/ 	.word	index@(triton_poi_fused__to_copy_cat_clone_copy_div_mul_sub_1)
        /*0014*/ 	.word	0x00000000


	//----- nvinfo : EIATTR_FRAME_SIZE
	.align		4
.L_3:
        /*0018*/ 	.byte	0x04, 0x11
        /*001a*/ 	.short	(.L_5 - .L_4)
	.align		4
.L_4:
        /*001c*/ 	.word	index@(triton_poi_fused__to_copy_cat_clone_copy_div_mul_sub_1)
        /*0020*/ 	.word	0x00000000


	//----- nvinfo : EIATTR_MIN_STACK_SIZE
	.align		4
.L_5:
        /*0024*/ 	.byte	0x04, 0x12
        /*0026*/ 	.short	(.L_7 - .L_6)
	.align		4
.L_6:
        /*0028*/ 	.word	index@(triton_poi_fused__to_copy_cat_clone_copy_div_mul_sub_1)
        /*002c*/ 	.word	0x00000000
.L_7:


//--------------------- .nv.info.triton_poi_fused__to_copy_cat_clone_copy_div_mul_sub_1 --------------------------
	.section	.nv.info.triton_poi_fused__to_copy_cat_clone_copy_div_mul_sub_1,"",@"SHT_CUDA_INFO"
	.sectionflags	@""
	.align	4


	//----- nvinfo : EIATTR_CUDA_API_VERSION
	.align		4
        /*0000*/ 	.byte	0x04, 0x37
        /*0002*/ 	.short	(.L_9 - .L_8)
.L_8:
        /*0004*/ 	.word	0x0000007c


	//----- nvinfo : EIATTR_KPARAM_INFO
	.align		4
.L_9:
        /*0008*/ 	.byte	0x04, 0x17
        /*000a*/ 	.short	(.L_11 - .L_10)
.L_10:
        /*000c*/ 	.word	0x00000000
        /*0010*/ 	.short	0x0002
        /*0012*/ 	.short	0x0010
        /*0014*/ 	.byte	0x00, 0xf0, 0x11, 0x00


	//----- nvinfo : EIATTR_KPARAM_INFO
	.align		4
.L_11:
        /*0018*/ 	.byte	0x04, 0x17
        /*001a*/ 	.short	(.L_13 - .L_12)
.L_12:
        /*001c*/ 	.word	0x00000000
        /*0020*/ 	.short	0x0001
        /*0022*/ 	.short	0x0008
        /*0024*/ 	.byte	0x00, 0xf4, 0x21, 0x00


	//----- nvinfo : EIATTR_KPARAM_INFO
	.align		4
.L_13:
        /*0028*/ 	.byte	0x04, 0x17
        /*002a*/ 	.short	(.L_15 - .L_14)
.L_14:
        /*002c*/ 	.word	0x00000000
        /*0030*/ 	.short	0x0000
        /*0032*/ 	.short	0x0000
        /*0034*/ 	.byte	0x00, 0xf4, 0x21, 0x00


	//----- nvinfo : EIATTR_SPARSE_MMA_MASK
	.align		4
.L_15:
        /*0038*/ 	.byte	0x03, 0x50
        /*003a*/ 	.short	0x0000


	//----- nvinfo : EIATTR_MAXREG_COUNT
	.align		4
        /*003c*/ 	.byte	0x03, 0x1b
        /*003e*/ 	.short	0x00ff


	//----- nvinfo : EIATTR_EXIT_INSTR_OFFSETS
	.align		4
        /*0040*/ 	.byte	0x04, 0x1c
        /*0042*/ 	.short	(.L_17 - .L_16)


	//   ....[0]....
.L_16:
        /*0044*/ 	.word	0x000005b0


	//   ....[1]....
        /*0048*/ 	.word	0x000005d0


	//----- nvinfo : EIATTR_REQNTID
	.align		4
.L_17:
        /*004c*/ 	.byte	0x04, 0x10
        /*004e*/ 	.short	(.L_19 - .L_18)
.L_18:
        /*0050*/ 	.word	0x00000080
        /*0054*/ 	.word	0x00000001
        /*0058*/ 	.word	0x00000001


	//----- nvinfo : EIATTR_CBANK_PARAM_SIZE
	.align		4
.L_19:
        /*005c*/ 	.byte	0x03, 0x19
        /*005e*/ 	.short	0x0014


	//----- nvinfo : EIATTR_PARAM_CBANK
	.align		4
        /*0060*/ 	.byte	0x04, 0x0a
        /*0062*/ 	.short	(.L_21 - .L_20)
	.align		4
.L_20:
        /*0064*/ 	.word	index@(.nv.constant0.triton_poi_fused__to_copy_cat_clone_copy_div_mul_sub_1)
        /*0068*/ 	.short	0x0210
        /*006a*/ 	.short	0x0014


	//----- nvinfo : EIATTR_SW_WAR
	.align		4
.L_21:
        /*006c*/ 	.byte	0x04, 0x36
        /*006e*/ 	.short	(.L_23 - .L_22)
.L_22:
        /*0070*/ 	.word	0x00000008
.L_23:


//--------------------- .nv.callgraph             --------------------------
	.section	.nv.callgraph,"",@"SHT_CUDA_CALLGRAPH"
	.align	4
	.sectionentsize	8
	.align		4
        /*0000*/ 	.word	0x00000000
	.align		4
        /*0004*/ 	.word	0xffffffff
	.align		4
        /*0008*/ 	.word	0x00000000
	.align		4
        /*000c*/ 	.word	0xfffffffe
	.align		4
        /*0010*/ 	.word	0x00000000
	.align		4
        /*0014*/ 	.word	0xfffffffd
	.align		4
        /*0018*/ 	.word	0x00000000
	.align		4
        /*001c*/ 	.word	0xfffffffc


//--------------------- .text.triton_poi_fused__to_copy_cat_clone_copy_div_mul_sub_1 --------------------------
	.section	.text.triton_poi_fused__to_copy_cat_clone_copy_div_mul_sub_1,"ax",@progbits
	.align	128
        .global         triton_poi_fused__to_copy_cat_clone_copy_div_mul_sub_1
        .type           triton_poi_fused__to_copy_cat_clone_copy_div_mul_sub_1,@function
        .size           triton_poi_fused__to_copy_cat_clone_copy_div_mul_sub_1,(.L_x_1 - triton_poi_fused__to_copy_cat_clone_copy_div_mul_sub_1)
        .other          triton_poi_fused__to_copy_cat_clone_copy_div_mul_sub_1,@"STO_CUDA_ENTRY STV_DEFAULT"
triton_poi_fused__to_copy_cat_clone_copy_div_mul_sub_1:
.text.triton_poi_fused__to_copy_cat_clone_copy_div_mul_sub_1:
[----:B------:R-:W0:Y:S02]  /*0000*/  LDC R1, c[0x0][0x28] ;  /* 0x00000a00ff017b82 */ /* 0x000e240000000800 */
[----:B------:R-:W1:Y:S01]  /*0010*/  S2R R0, SR_TID.X ;  /* 0x0000000000007919 */ /* 0x000e620000002100 */
[----:B------:R-:W-:Y:S01]  /*0020*/  ULDC.64 UR4, c[0x0][0x208] ;  /* 0x0000820000047ab9 */ /* 0x000fe20000000a00 */
[----:B------:R-:W2:Y:S01]  /*0030*/  S2R R5, SR_CTAID.X ;  /* 0x0000000000057919 */ /* 0x000ea20000002500 */
[----:B-1----:R-:W-:Y:S01]  /*0040*/  IMAD.SHL.U32 R0, R0, 0x2, RZ ;  /* 0x0000000200007824 */ /* 0x002fe200078e00ff */
[----:B--2---:R-:W-:-:S04]  /*0050*/  SHF.R.S32.HI R3, RZ, 0x17, R5 ;  /* 0x00000017ff037819 */ /* 0x004fc80000011405 */
[----:B------:R-:W-:Y:S02]  /*0060*/  LOP3.LUT R0, R0, 0xfe, RZ, 0xc0, !PT ;  /* 0x000000fe00007812 */ /* 0x000fe400078ec0ff */
[----:B------:R-:W-:-:S03]  /*0070*/  SGXT R3, R3, 0x1 ;  /* 0x000000010303781a */ /* 0x000fc60000000200 */
[----:B------:R-:W-:-:S05]  /*0080*/  IMAD R0, R5, 0x100, R0 ;  /* 0x0000010005007824 */ /* 0x000fca00078e0200 */
[CC--:B------:R-:W-:Y:S02]  /*0090*/  LEA.HI R2, R3.reuse, R0.reuse, RZ, 0x5 ;  /* 0x0000000003027211 */ /* 0x0c0fe400078f28ff */
[----:B------:R-:W-:Y:S02]  /*00a0*/  LEA.HI R9, R3, R0, RZ, 0x9 ;  /* 0x0000000003097211 */ /* 0x000fe400078f48ff */
[----:B------:R-:W-:Y:S02]  /*00b0*/  SHF.R.S32.HI R2, RZ, 0x5, R2 ;  /* 0x00000005ff027819 */ /* 0x000fe40000011402 */
[----:B------:R-:W-:Y:S02]  /*00c0*/  SHF.R.S32.HI R9, RZ, 0x9, R9 ;  /* 0x00000009ff097819 */ /* 0x000fe40000011409 */
[----:B------:R-:W-:Y:S02]  /*00d0*/  LEA.HI R4, R2, R2, RZ, 0x4 ;  /* 0x0000000202047211 */ /* 0x000fe400078f20ff */
[----:B------:R-:W-:-:S02]  /*00e0*/  ISETP.GE.AND P0, PT, R0, 0x800, PT ;  /* 0x000008000000780c */ /* 0x000fc40003f06270 */
[----:B------:R-:W-:-:S05]  /*00f0*/  LOP3.LUT R5, R4, 0xfffffff0, RZ, 0xc0, !PT ;  /* 0xfffffff004057812 */ /* 0x000fca00078ec0ff */
[----:B------:R-:W-:Y:S01]  /*0100*/  IMAD.IADD R7, R2, 0x1, -R5 ;  /* 0x0000000102077824 */ /* 0x000fe200078e0a05 */
[----:B------:R-:W-:-:S04]  /*0110*/  SHF.R.S32.HI R5, RZ, 0x1f, R0 ;  /* 0x0000001fff057819 */ /* 0x000fc80000011400 */
[----:B------:R-:W-:Y:S02]  /*0120*/  PRMT R2, R7, 0x8880, RZ ;  /* 0x0000888007027816 */ /* 0x000fe400000000ff */
[----:B------:R-:W-:Y:S02]  /*0130*/  LEA.HI R6, R5, R0, RZ, 0x2 ;  /* 0x0000000005067211 */ /* 0x000fe400078f10ff */
[----:B------:R-:W-:-:S04]  /*0140*/  PRMT R2, R2, 0x7710, RZ ;  /* 0x0000771002027816 */ /* 0x000fc800000000ff */
[----:B------:R-:W-:-:S04]  /*0150*/  SHF.R.U32.HI R2, RZ, 0xd, R2 ;  /* 0x0000000dff027819 */ /* 0x000fc80000011602 */
[----:B------:R-:W-:-:S05]  /*0160*/  LOP3.LUT R2, R2, 0x3, RZ, 0xc0, !PT ;  /* 0x0000000302027812 */ /* 0x000fca00078ec0ff */
[----:B------:R-:W-:Y:S01]  /*0170*/  IMAD.IADD R4, R7, 0x1, R2 ;  /* 0x0000000107047824 */ /* 0x000fe200078e0202 */
[----:B------:R-:W-:-:S04]  /*0180*/  SHF.R.S32.HI R2, RZ, 0x2, R6 ;  /* 0x00000002ff027819 */ /* 0x000fc80000011406 */
[C---:B------:R-:W-:Y:S02]  /*0190*/  LOP3.LUT R5, R4.reuse, 0xfc, RZ, 0xc0, !PT ;  /* 0x000000fc04057812 */ /* 0x040fe400078ec0ff */
[----:B------:R-:W-:Y:S02]  /*01a0*/  PRMT R8, R4, 0x8880, RZ ;  /* 0x0000888004087816 */ /* 0x000fe400000000ff */
[----:B------:R-:W-:Y:S01]  /*01b0*/  LEA.HI R4, R2, R2, RZ, 0x2 ;  /* 0x0000000202047211 */ /* 0x000fe200078f10ff */
[----:B------:R-:W-:Y:S01]  /*01c0*/  IMAD.MOV R5, RZ, RZ, -R5 ;  /* 0x000000ffff057224 */ /* 0x000fe200078e0a05 */
[----:B------:R-:W-:-:S04]  /*01d0*/  PRMT R8, R8, 0x7710, RZ ;  /* 0x0000771008087816 */ /* 0x000fc800000000ff */
[----:B------:R-:W-:Y:S02]  /*01e0*/  PRMT R10, R5, 0x7710, RZ ;  /* 0x00007710050a7816 */ /* 0x000fe400000000ff */
[----:B------:R-:W-:Y:S02]  /*01f0*/  SHF.R.U32.HI R8, RZ, 0x2, R8 ;  /* 0x00000002ff087819 */ /* 0x000fe40000011608 */
[----:B------:R-:W-:Y:S01]  /*0200*/  LOP3.LUT R5, R4, 0xfffffffc, RZ, 0xc0, !PT ;  /* 0xfffffffc04057812 */ /* 0x000fe200078ec0ff */
[----:B------:R-:W-:Y:S01]  /*0210*/  IMAD.IADD R7, R7, 0x1, R10 ;  /* 0x0000000107077824 */ /* 0x000fe200078e020a */
[----:B------:R-:W-:-:S03]  /*0220*/  LOP3.LUT R8, R8, 0xffff, RZ, 0xc0, !PT ;  /* 0x0000ffff08087812 */ /* 0x000fc600078ec0ff */
[----:B------:R-:W-:Y:S01]  /*0230*/  IMAD.IADD R2, R2, 0x1, -R5 ;  /* 0x0000000102027824 */ /* 0x000fe200078e0a05 */
[----:B------:R-:W-:Y:S01]  /*0240*/  LOP3.LUT R10, R7, 0xffff, RZ, 0xc0, !PT ;  /* 0x0000ffff070a7812 */ /* 0x000fe200078ec0ff */
[----:B------:R-:W1:Y:S01]  /*0250*/  LDC.64 R4, c[0x0][0x210] ;  /* 0x00008400ff047b82 */ /* 0x000e620000000a00 */
[----:B------:R-:W-:Y:S02]  /*0260*/  LEA.HI R7, R3, R0, RZ, 0x4 ;  /* 0x0000000003077211 */ /* 0x000fe400078f20ff */
[----:B------:R-:W-:Y:S02]  /*0270*/  PRMT R11, R8, 0x8880, RZ ;  /* 0x00008880080b7816 */ /* 0x000fe400000000ff */
[----:B------:R-:W-:Y:S02]  /*0280*/  SHF.R.S32.HI R8, RZ, 0x4, R7 ;  /* 0x00000004ff087819 */ /* 0x000fe40000011407 */
[----:B------:R-:W-:Y:S01]  /*0290*/  PRMT R10, R10, 0x8880, RZ ;  /* 0x000088800a0a7816 */ /* 0x000fe200000000ff */
[----:B------:R-:W-:Y:S01]  /*02a0*/  IMAD R11, R11, 0x4, R2 ;  /* 0x000000040b0b7824 */ /* 0x000fe200078e0202 */
[----:B------:R-:W-:-:S03]  /*02b0*/  LEA.HI R7, R7, R8, RZ, 0x1 ;  /* 0x0000000807077211 */ /* 0x000fc600078f08ff */
[----:B------:R-:W-:Y:S01]  /*02c0*/  IMAD R13, R9, 0x40, R10 ;  /* 0x00000040090d7824 */ /* 0x000fe200078e020a */
[----:B------:R-:W-:Y:S01]  /*02d0*/  LOP3.LUT R7, R7, 0xfffffffe, RZ, 0xc0, !PT ;  /* 0xfffffffe07077812 */ /* 0x000fe200078ec0ff */
[----:B------:R-:W-:Y:S01]  /*02e0*/  IMAD.SHL.U32 R10, R11, 0x10, RZ ;  /* 0x000000100b0a7824 */ /* 0x000fe200078e00ff */
[----:B------:R-:W-:-:S03]  /*02f0*/  LOP3.LUT R9, R6, 0xfffffffc, RZ, 0xc0, !PT ;  /* 0xfffffffc06097812 */ /* 0x000fc600078ec0ff */
[----:B------:R-:W-:Y:S02]  /*0300*/  IMAD.IADD R8, R8, 0x1, -R7 ;  /* 0x0000000108087824 */ /* 0x000fe400078e0a07 */
[----:B------:R-:W-:Y:S01]  /*0310*/  IMAD.U32 R10, R13, 0x4, R10 ;  /* 0x000000040d0a7824 */ /* 0x000fe200078e000a */
[----:B------:R-:W-:Y:S01]  /*0320*/  CS2R R12, SRZ ;  /* 0x00000000000c7805 */ /* 0x000fe2000001ff00 */
[----:B------:R-:W-:Y:S01]  /*0330*/  IMAD.IADD R9, R0, 0x1, -R9 ;  /* 0x0000000100097824 */ /* 0x000fe200078e0a09 */
[----:B------:R-:W-:-:S03]  /*0340*/  ISETP.GE.AND P1, PT, R8, 0x1, PT ;  /* 0x000000010800780c */ /* 0x000fc60003f26270 */
[----:B------:R-:W-:Y:S01]  /*0350*/  IMAD.IADD R11, R9, 0x1, R10 ;  /* 0x00000001090b7824 */ /* 0x000fe200078e020a */
[----:B------:R-:W-:-:S03]  /*0360*/  ISETP.LT.AND P2, PT, R0, 0x800, !P1 ;  /* 0x000008000000780c */ /* 0x000fc60004f41270 */
[----:B-1----:R-:W-:Y:S01]  /*0370*/  IMAD.WIDE R10, R11, 0x4, R4 ;  /* 0x000000040b0a7825 */ /* 0x002fe200078e0204 */
[----:B------:R-:W-:-:S04]  /*0380*/  CS2R R4, SRZ ;  /* 0x0000000000047805 */ /* 0x000fc8000001ff00 */
[----:B------:R-:W2:Y:S05]  /*0390*/  @!P0 LDG.E.EL.64 R12, desc[UR4][R10.64] ;  /* 0x000000040a0c8981 */ /* 0x000eaa000c2e1b00 */
[----:B------:R1:W3:Y:S01]  /*03a0*/  @P2 LDG.E.EL.64 R4, desc[UR4][R10.64] ;  /* 0x000000040a042981 */ /* 0x0002e2000c2e1b00 */
[----:B------:R-:W-:-:S05]  /*03b0*/  VIADD R6, R0, 0x1 ;  /* 0x0000000100067836 */ /* 0x000fca0000000000 */
[----:B------:R-:W-:-:S04]  /*03c0*/  LEA.HI R3, R3, R6, RZ, 0x2 ;  /* 0x0000000603037211 */ /* 0x000fc800078f10ff */
[----:B------:R-:W-:-:S05]  /*03d0*/  LOP3.LUT R3, R3, 0xfffffffc, RZ, 0xc0, !PT ;  /* 0xfffffffc03037812 */ /* 0x000fca00078ec0ff */
[----:B------:R-:W-:Y:S02]  /*03e0*/  IMAD.IADD R3, R6, 0x1, -R3 ;  /* 0x0000000106037824 */ /* 0x000fe400078e0a03 */
[----:B------:R-:W4:Y:S03]  /*03f0*/  LDC.64 R6, c[0x0][0x218] ;  /* 0x00008600ff067b82 */ /* 0x000f260000000a00 */
[----:B-1----:R-:W-:-:S04]  /*0400*/  SEL R10, R3, RZ, !P1 ;  /* 0x000000ff030a7207 */ /* 0x002fc80004800000 */
[----:B------:R-:W-:Y:S01]  /*0410*/  I2FP.F32.S32 R10, R10 ;  /* 0x0000000a000a7245 */ /* 0x000fe20000201400 */
[----:B----4-:R-:W-:Y:S01]  /*0420*/  IMAD.WIDE R6, R0, 0x4, R6 ;  /* 0x0000000400067825 */ /* 0x010fe200078e0206 */
[----:B--2---:R-:W-:Y:S02]  /*0430*/  SEL R15, R12, RZ, !P0 ;  /* 0x000000ff0c0f7207 */ /* 0x004fe40004000000 */
[----:B------:R-:W-:Y:S02]  /*0440*/  SEL R12, R13, RZ, !P0 ;  /* 0x000000ff0d0c7207 */ /* 0x000fe40004000000 */
[----:B------:R-:W-:Y:S02]  /*0450*/  SEL R13, R9, RZ, !P1 ;  /* 0x000000ff090d7207 */ /* 0x000fe40004800000 */
[----:B---3--:R-:W-:Y:S02]  /*0460*/  SEL R14, R4, RZ, P2 ;  /* 0x000000ff040e7207 */ /* 0x008fe40001000000 */
[----:B------:R-:W-:-:S02]  /*0470*/  SEL R17, R5, RZ, P2 ;  /* 0x000000ff05117207 */ /* 0x000fc40001000000 */
[----:B------:R-:W-:Y:S02]  /*0480*/  I2FP.F32.S32 R4, R9 ;  /* 0x0000000900047245 */ /* 0x000fe40000201400 */
[----:B------:R-:W-:Y:S01]  /*0490*/  I2FP.F32.S32 R5, R3 ;  /* 0x0000000300057245 */ /* 0x000fe20000201400 */
[----:B------:R-:W-:Y:S01]  /*04a0*/  FADD R10, R10, -R17 ;  /* 0x800000110a0a7221 */ /* 0x000fe20000000000 */
[----:B------:R-:W-:Y:S01]  /*04b0*/  I2FP.F32.S32 R13, R13 ;  /* 0x0000000d000d7245 */ /* 0x000fe20000201400 */
[----:B------:R-:W-:Y:S01]  /*04c0*/  FADD R4, R4, -R15 ;  /* 0x8000000f04047221 */ /* 0x000fe20000000000 */
[----:B------:R-:W-:Y:S01]  /*04d0*/  ISETP.NE.AND P2, PT, R8, RZ, PT ;  /* 0x000000ff0800720c */ /* 0x000fe20003f45270 */
[----:B------:R-:W-:Y:S01]  /*04e0*/  FADD R5, R5, -R12 ;  /* 0x8000000c05057221 */ /* 0x000fe20000000000 */
[----:B------:R-:W-:Y:S02]  /*04f0*/  IMAD.MOV.U32 R8, RZ, RZ, 0x3eaaaaab ;  /* 0x3eaaaaabff087424 */ /* 0x000fe400078e00ff */
[----:B------:R-:W-:Y:S01]  /*0500*/  FADD R4, R4, R4 ;  /* 0x0000000404047221 */ /* 0x000fe20000000000 */
[-C--:B------:R-:W-:Y:S01]  /*0510*/  SEL R9, R9, R2.reuse, !P1 ;  /* 0x0000000209097207 */ /* 0x080fe20004800000 */
[----:B------:R-:W-:Y:S01]  /*0520*/  FADD R5, R5, R5 ;  /* 0x0000000505057221 */ /* 0x000fe20000000000 */
[----:B------:R-:W-:Y:S01]  /*0530*/  SEL R2, R3, R2, !P1 ;  /* 0x0000000203027207 */ /* 0x000fe20004800000 */
[----:B------:R-:W-:Y:S01]  /*0540*/  FADD R13, R13, -R14 ;  /* 0x8000000e0d0d7221 */ /* 0x000fe20000000000 */
[-C--:B------:R-:W-:Y:S01]  /*0550*/  FFMA R4, R4, R8.reuse, -1 ;  /* 0xbf80000004047423 */ /* 0x080fe20000000008 */
[----:B------:R-:W-:Y:S01]  /*0560*/  FFMA R5, R5, R8, -1 ;  /* 0xbf80000005057423 */ /* 0x000fe20000000008 */
[----:B------:R-:W-:-:S02]  /*0570*/  @P1 I2FP.F32.S32 R13, R9 ;  /* 0x00000009000d1245 */ /* 0x000fc40000201400 */
[----:B------:R-:W-:Y:S02]  /*0580*/  @P1 I2FP.F32.S32 R10, R2 ;  /* 0x00000002000a1245 */ /* 0x000fe40000201400 */
[----:B------:R-:W-:Y:S02]  /*0590*/  FSEL R4, R4, R13, !P2 ;  /* 0x0000000d04047208 */ /* 0x000fe40005000000 */
[----:B------:R-:W-:Y:S01]  /*05a0*/  FSEL R5, R5, R10, !P2 ;  /* 0x0000000a05057208 */ /* 0x000fe20005000000 */
[----:B------:R-:W-:Y:S06]  /*05b0*/  @P0 EXIT ;  /* 0x000000000000094d */ /* 0x000fec0003800000 */
[----:B------:R-:W-:Y:S01]  /*05c0*/  STG.E.64 desc[UR4][R6.64], R4 ;  /* 0x0000000406007986 */ /* 0x000fe2000c101b04 */
[----:B------:R-:W-:Y:S05]  /*05d0*/  EXIT ;  /* 0x000000000000794d */ /* 0x000fea0003800000 */
.L_x_0:
[----:B------:R-:W-:-:S00]  /*05e0*/  BRA `(.L_x_0) ;  /* 0xfffffffc00fc7947 */ /* 0x000fc0000383ffff */
[----:B------:R-:W-:-:S00]  /*05f0*/  NOP ;  /* 0x0000000000007918 */ /* 0x000fc00000000000 */
        /* <DEDUP_REMOVED lines=8> */
.L_x_1:


//--------------------- .nv.constant0.triton_poi_fused__to_copy_cat_clone_copy_div_mul_sub_1 --------------------------
	.section	.nv.constant0.triton_poi_fused__to_copy_cat_clone_copy_div_mul_sub_1,"a",@progbits
	.sectionflags	@""
	.align	4
.nv.constant0.triton_poi_fused__to_copy_cat_clone_copy_div_mul_sub_1:
	.zero		548
